//
// Generated by NVIDIA NVVM Compiler
//
// Compiler Build ID: CL-36424714
// Cuda compilation tools, release 13.0, V13.0.88
// Based on NVVM 20.0.0
//

.version 9.0
.target sm_100
.address_size 64

	// .globl	_Z15dlaitonComebackiPfS_S_

.visible .entry _Z15dlaitonComebackiPfS_S_(
	.param .u32 _Z15dlaitonComebackiPfS_S__param_0,
	.param .u64 .ptr .align 1 _Z15dlaitonComebackiPfS_S__param_1,
	.param .u64 .ptr .align 1 _Z15dlaitonComebackiPfS_S__param_2,
	.param .u64 .ptr .align 1 _Z15dlaitonComebackiPfS_S__param_3
)
{
	.reg .pred 	%p<11>;
	.reg .b32 	%r<40>;
	.reg .b32 	%f<55>;
	.reg .b64 	%rd<45>;

	ld.param.u32 	%r19, [_Z15dlaitonComebackiPfS_S__param_0];
	ld.param.u64 	%rd10, [_Z15dlaitonComebackiPfS_S__param_1];
	ld.param.u64 	%rd11, [_Z15dlaitonComebackiPfS_S__param_2];
	ld.param.u64 	%rd9, [_Z15dlaitonComebackiPfS_S__param_3];
	cvta.to.global.u64 	%rd1, %rd11;
	cvta.to.global.u64 	%rd2, %rd10;
	mov.u32 	%r20, %tid.x;
	mov.u32 	%r21, %ntid.x;
	mov.u32 	%r22, %ctaid.x;
	mad.lo.s32 	%r1, %r21, %r22, %r20;
	mul.lo.s32 	%r23, %r19, %r19;
	setp.ge.s32 	%p1, %r1, %r23;
	@%p1 bra 	$L__BB0_13;
	rem.s32 	%r2, %r1, %r19;
	setp.lt.s32 	%p2, %r19, 1;
	@%p2 bra 	$L__BB0_13;
	sub.s32 	%r3, %r1, %r2;
	cvta.to.global.u64 	%rd12, %rd9;
	mul.wide.s32 	%rd13, %r1, 4;
	add.s64 	%rd3, %rd12, %rd13;
	ld.global.f32 	%f52, [%rd3];
	and.b32  	%r4, %r19, 7;
	setp.lt.u32 	%p3, %r19, 8;
	mov.b32 	%r38, 0;
	@%p3 bra 	$L__BB0_5;
	and.b32  	%r25, %r19, 2147483640;
	neg.s32 	%r36, %r25;
	mul.wide.u32 	%rd4, %r19, 28;
	mul.wide.u32 	%rd5, %r19, 20;
	mul.wide.u32 	%rd6, %r19, 16;
	mul.wide.u32 	%rd7, %r19, 12;
	mul.wide.u32 	%rd8, %r19, 8;
	mov.u32 	%r34, %r3;
	mov.u32 	%r35, %r2;
$L__BB0_4:
	.pragma "nounroll";
	and.b32  	%r38, %r19, 2147483640;
	mul.wide.s32 	%rd14, %r35, 4;
	add.s64 	%rd15, %rd2, %rd14;
	mul.wide.s32 	%rd16, %r34, 4;
	add.s64 	%rd17, %rd1, %rd16;
	ld.global.f32 	%f9, [%rd15];
	ld.global.f32 	%f10, [%rd17];
	fma.rn.f32 	%f11, %f9, %f10, %f52;
	st.global.f32 	[%rd3], %f11;
	mul.wide.u32 	%rd18, %r19, 4;
	add.s64 	%rd19, %rd15, %rd18;
	ld.global.f32 	%f12, [%rd19];
	ld.global.f32 	%f13, [%rd17+4];
	fma.rn.f32 	%f14, %f12, %f13, %f11;
	st.global.f32 	[%rd3], %f14;
	add.s64 	%rd20, %rd15, %rd8;
	ld.global.f32 	%f15, [%rd20];
	ld.global.f32 	%f16, [%rd17+8];
	fma.rn.f32 	%f17, %f15, %f16, %f14;
	st.global.f32 	[%rd3], %f17;
	add.s64 	%rd21, %rd15, %rd7;
	ld.global.f32 	%f18, [%rd21];
	ld.global.f32 	%f19, [%rd17+12];
	fma.rn.f32 	%f20, %f18, %f19, %f17;
	st.global.f32 	[%rd3], %f20;
	add.s64 	%rd22, %rd15, %rd6;
	ld.global.f32 	%f21, [%rd22];
	ld.global.f32 	%f22, [%rd17+16];
	fma.rn.f32 	%f23, %f21, %f22, %f20;
	st.global.f32 	[%rd3], %f23;
	add.s64 	%rd23, %rd15, %rd5;
	ld.global.f32 	%f24, [%rd23];
	ld.global.f32 	%f25, [%rd17+20];
	fma.rn.f32 	%f26, %f24, %f25, %f23;
	st.global.f32 	[%rd3], %f26;
	mul.wide.u32 	%rd24, %r19, 24;
	add.s64 	%rd25, %rd15, %rd24;
	ld.global.f32 	%f27, [%rd25];
	ld.global.f32 	%f28, [%rd17+24];
	fma.rn.f32 	%f29, %f27, %f28, %f26;
	st.global.f32 	[%rd3], %f29;
	add.s64 	%rd26, %rd15, %rd4;
	ld.global.f32 	%f30, [%rd26];
	ld.global.f32 	%f31, [%rd17+28];
	fma.rn.f32 	%f52, %f30, %f31, %f29;
	st.global.f32 	[%rd3], %f52;
	add.s32 	%r36, %r36, 8;
	shl.b32 	%r26, %r19, 3;
	add.s32 	%r35, %r35, %r26;
	add.s32 	%r34, %r34, 8;
	setp.ne.s32 	%p4, %r36, 0;
	@%p4 bra 	$L__BB0_4;
$L__BB0_5:
	setp.eq.s32 	%p5, %r4, 0;
	@%p5 bra 	$L__BB0_13;
	and.b32  	%r14, %r19, 3;
	setp.lt.u32 	%p6, %r4, 4;
	@%p6 bra 	$L__BB0_8;
	mad.lo.s32 	%r27, %r38, %r19, %r2;
	mul.wide.s32 	%rd27, %r27, 4;
	add.s64 	%rd28, %rd2, %rd27;
	ld.global.f32 	%f32, [%rd28];
	add.s32 	%r28, %r3, %r38;
	mul.wide.s32 	%rd29, %r28, 4;
	add.s64 	%rd30, %rd1, %rd29;
	ld.global.f32 	%f33, [%rd30];
	fma.rn.f32 	%f34, %f32, %f33, %f52;
	st.global.f32 	[%rd3], %f34;
	mul.wide.u32 	%rd31, %r19, 4;
	add.s64 	%rd32, %rd28, %rd31;
	ld.global.f32 	%f35, [%rd32];
	ld.global.f32 	%f36, [%rd30+4];
	fma.rn.f32 	%f37, %f35, %f36, %f34;
	st.global.f32 	[%rd3], %f37;
	add.s64 	%rd33, %rd32, %rd31;
	ld.global.f32 	%f38, [%rd33];
	ld.global.f32 	%f39, [%rd30+8];
	fma.rn.f32 	%f40, %f38, %f39, %f37;
	st.global.f32 	[%rd3], %f40;
	add.s64 	%rd34, %rd33, %rd31;
	ld.global.f32 	%f41, [%rd34];
	ld.global.f32 	%f42, [%rd30+12];
	fma.rn.f32 	%f52, %f41, %f42, %f40;
	st.global.f32 	[%rd3], %f52;
	add.s32 	%r38, %r38, 4;
$L__BB0_8:
	setp.eq.s32 	%p7, %r14, 0;
	@%p7 bra 	$L__BB0_13;
	setp.eq.s32 	%p8, %r14, 1;
	@%p8 bra 	$L__BB0_11;
	mad.lo.s32 	%r29, %r38, %r19, %r2;
	mul.wide.s32 	%rd35, %r29, 4;
	add.s64 	%rd36, %rd2, %rd35;
	ld.global.f32 	%f43, [%rd36];
	add.s32 	%r30, %r3, %r38;
	mul.wide.s32 	%rd37, %r30, 4;
	add.s64 	%rd38, %rd1, %rd37;
	ld.global.f32 	%f44, [%rd38];
	fma.rn.f32 	%f45, %f43, %f44, %f52;
	st.global.f32 	[%rd3], %f45;
	mul.wide.u32 	%rd39, %r19, 4;
	add.s64 	%rd40, %rd36, %rd39;
	ld.global.f32 	%f46, [%rd40];
	ld.global.f32 	%f47, [%rd38+4];
	fma.rn.f32 	%f52, %f46, %f47, %f45;
	st.global.f32 	[%rd3], %f52;
	add.s32 	%r38, %r38, 2;
$L__BB0_11:
	and.b32  	%r31, %r19, 1;
	setp.eq.b32 	%p9, %r31, 1;
	not.pred 	%p10, %p9;
	@%p10 bra 	$L__BB0_13;
	mad.lo.s32 	%r32, %r38, %r19, %r2;
	mul.wide.s32 	%rd41, %r32, 4;
	add.s64 	%rd42, %rd2, %rd41;
	ld.global.f32 	%f48, [%rd42];
	add.s32 	%r33, %r3, %r38;
	mul.wide.s32 	%rd43, %r33, 4;
	add.s64 	%rd44, %rd1, %rd43;
	ld.global.f32 	%f49, [%rd44];
	fma.rn.f32 	%f50, %f48, %f49, %f52;
	st.global.f32 	[%rd3], %f50;
$L__BB0_13:
	ret;

}


// ===== COMPILED SASS (sm_100) =====

	.target	sm_100

	.elftype	@"ET_EXEC"


//--------------------- .note.nv.tkinfo           --------------------------
	.section	.note.nv.tkinfo,"",@"SHT_NOTE"
	.sectionflags	@"SHF_NOTE_NV_TKINFO"
	.tkinfo
        /*0018*/ 	.word	0x00000002
        /*0030*/ 	.string	""
        /*0030*/ 	.string	"ptxas"
        /*0030*/ 	.string	"Cuda compilation tools, release 13.0, V13.0.88"
        /*0030*/ 	.string	"Build cuda_13.0.r13.0/compiler.36424714_0"
        /*0030*/ 	.string	"-arch sm_100 -m 64 "



//--------------------- .note.nv.cuinfo           --------------------------
	.section	.note.nv.cuinfo,"",@"SHT_NOTE"
	.sectionflags	@"SHF_NOTE_NV_CUINFO"
        /*0018*/ 	.short	0x0002
        /*001a*/ 	.short	0x0064
        /*001c*/ 	.short	0x0082
	.zero		2


//--------------------- .nv.info                  --------------------------
	.section	.nv.info,"",@"SHT_CUDA_INFO"
	.align	4


	//----- nvinfo : EIATTR_REGCOUNT
	.align		4
        /*0000*/ 	.byte	0x04, 0x2f
        /*0002*/ 	.short	(.L_1 - .L_0)
	.align		4
.L_0:
        /*0004*/ 	.word	index@(_Z15dlaitonComebackiPfS_S_)
        /*0008*/ 	.word	0x0000001c


	//----- nvinfo : EIATTR_FRAME_SIZE
	.align		4
.L_1:
        /*000c*/ 	.byte	0x04, 0x11
        /*000e*/ 	.short	(.L_3 - .L_2)
	.align		4
.L_2:
        /*0010*/ 	.word	index@(_Z15dlaitonComebackiPfS_S_)
        /*0014*/ 	.word	0x00000000


	//----- nvinfo : EIATTR_MIN_STACK_SIZE
	.align		4
.L_3:
        /*0018*/ 	.byte	0x04, 0x12
        /*001a*/ 	.short	(.L_5 - .L_4)
	.align		4
.L_4:
        /*001c*/ 	.word	index@(_Z15dlaitonComebackiPfS_S_)
        /*0020*/ 	.word	0x00000000
.L_5:


//--------------------- .nv.compat                --------------------------
	.section	.nv.compat,"",@"SHT_CUDA_COMPAT_INFO"
	.align	4
        /*0000*/ 	.byte	0x02, 0x09, 0x00, 0x00, 0x02, 0x02, 0x01, 0x00, 0x02, 0x05, 0x05, 0x00, 0x03, 0x07, 0x01, 0x01
        /*0010*/ 	.byte	0x02, 0x03, 0x00, 0x00, 0x02, 0x06, 0x01, 0x00, 0x04, 0x0b, 0x08, 0x00, 0x09, 0x00, 0x00, 0x00
        /*0020*/ 	.byte	0x00, 0x00, 0x00, 0x00


//--------------------- .nv.info._Z15dlaitonComebackiPfS_S_ --------------------------
	.section	.nv.info._Z15dlaitonComebackiPfS_S_,"",@"SHT_CUDA_INFO"
	.sectionflags	@""
	.align	4


	//----- nvinfo : EIATTR_CUDA_API_VERSION
	.align		4
        /*0000*/ 	.byte	0x04, 0x37
        /*0002*/ 	.short	(.L_7 - .L_6)
.L_6:
        /*0004*/ 	.word	0x00000082


	//----- nvinfo : EIATTR_KPARAM_INFO
	.align		4
.L_7:
        /*0008*/ 	.byte	0x04, 0x17
        /*000a*/ 	.short	(.L_9 - .L_8)
.L_8:
        /*000c*/ 	.word	0x00000000
        /*0010*/ 	.short	0x0003
        /*0012*/ 	.short	0x0018
        /*0014*/ 	.byte	0x00, 0xf5, 0x21, 0x00


	//----- nvinfo : EIATTR_KPARAM_INFO
	.align		4
.L_9:
        /*0018*/ 	.byte	0x04, 0x17
        /*001a*/ 	.short	(.L_11 - .L_10)
.L_10:
        /*001c*/ 	.word	0x00000000
        /*0020*/ 	.short	0x0002
        /*0022*/ 	.short	0x0010
        /*0024*/ 	.byte	0x00, 0xf5, 0x21, 0x00


	//----- nvinfo : EIATTR_KPARAM_INFO
	.align		4
.L_11:
        /*0028*/ 	.byte	0x04, 0x17
        /*002a*/ 	.short	(.L_13 - .L_12)
.L_12:
        /*002c*/ 	.word	0x00000000
        /*0030*/ 	.short	0x0001
        /*0032*/ 	.short	0x0008
        /*0034*/ 	.byte	0x00, 0xf5, 0x21, 0x00


	//----- nvinfo : EIATTR_KPARAM_INFO
	.align		4
.L_13:
        /*0038*/ 	.byte	0x04, 0x17
        /*003a*/ 	.short	(.L_15 - .L_14)
.L_14:
        /*003c*/ 	.word	0x00000000
        /*0040*/ 	.short	0x0000
        /*0042*/ 	.short	0x0000
        /*0044*/ 	.byte	0x00, 0xf0, 0x11, 0x00


	//----- nvinfo : EIATTR_SPARSE_MMA_MASK
	.align		4
.L_15:
        /*0048*/ 	.byte	0x03, 0x50
        /*004a*/ 	.short	0x0000


	//----- nvinfo : EIATTR_MAXREG_COUNT
	.align		4
        /*004c*/ 	.byte	0x03, 0x1b
        /*004e*/ 	.short	0x00ff


	//----- nvinfo : EIATTR_MERCURY_ISA_VERSION
	.align		4
        /*0050*/ 	.byte	0x03, 0x5f
        /*0052*/ 	.short	0x0101


	//----- nvinfo : EIATTR_VRC_CTA_INIT_COUNT
	.align		4
        /*0054*/ 	.byte	0x02, 0x4a
	.zero		1
	.zero		1


	//----- nvinfo : EIATTR_EXIT_INSTR_OFFSETS
	.align		4
        /*0058*/ 	.byte	0x04, 0x1c
        /*005a*/ 	.short	(.L_17 - .L_16)


	//   ....[0]....
.L_16:
        /*005c*/ 	.word	0x00000080


	//   ....[1]....
        /*0060*/ 	.word	0x000000a0


	//   ....[2]....
        /*0064*/ 	.word	0x000005e0


	//   ....[3]....
        /*0068*/ 	.word	0x000007d0


	//   ....[4]....
        /*006c*/ 	.word	0x00000920


	//   ....[5]....
        /*0070*/ 	.word	0x000009d0


	//----- nvinfo : EIATTR_CBANK_PARAM_SIZE
	.align		4
.L_17:
        /*0074*/ 	.byte	0x03, 0x19
        /*0076*/ 	.short	0x0020


	//----- nvinfo : EIATTR_PARAM_CBANK
	.align		4
        /*0078*/ 	.byte	0x04, 0x0a
        /*007a*/ 	.short	(.L_19 - .L_18)
	.align		4
.L_18:
        /*007c*/ 	.word	index@(.nv.constant0._Z15dlaitonComebackiPfS_S_)
        /*0080*/ 	.short	0x0380
        /*0082*/ 	.short	0x0020


	//----- nvinfo : EIATTR_SW_WAR
	.align		4
.L_19:
        /*0084*/ 	.byte	0x04, 0x36
        /*0086*/ 	.short	(.L_21 - .L_20)
.L_20:
        /*0088*/ 	.word	0x00000008
.L_21:


//--------------------- .nv.callgraph             --------------------------
	.section	.nv.callgraph,"",@"SHT_CUDA_CALLGRAPH"
	.align	4
	.sectionentsize	8
	.align		4
        /*0000*/ 	.word	0x00000000
	.align		4
        /*0004*/ 	.word	0xffffffff
	.align		4
        /*0008*/ 	.word	0x00000000
	.align		4
        /*000c*/ 	.word	0xfffffffe
	.align		4
        /*0010*/ 	.word	0x00000000
	.align		4
        /*0014*/ 	.word	0xfffffffd
	.align		4
        /*0018*/ 	.word	0x00000000
	.align		4
        /*001c*/ 	.word	0xfffffffc


//--------------------- .text._Z15dlaitonComebackiPfS_S_ --------------------------
	.section	.text._Z15dlaitonComebackiPfS_S_,"ax",@progbits
	.align	128
        .global         _Z15dlaitonComebackiPfS_S_
        .type           _Z15dlaitonComebackiPfS_S_,@function
        .size           _Z15dlaitonComebackiPfS_S_,(.L_x_5 - _Z15dlaitonComebackiPfS_S_)
        .other          _Z15dlaitonComebackiPfS_S_,@"STO_CUDA_ENTRY STV_DEFAULT"
_Z15dlaitonComebackiPfS_S_:
.text._Z15dlaitonComebackiPfS_S_:
[----:B------:R-:W-:Y:S01]  /*0000*/  LDC R1, c[0x0][0x37c] ;  /* 0x0000df00ff017b82 */ /* 0x000fe20000000800 */
[----:B------:R-:W0:Y:S07]  /*0010*/  S2R R7, SR_TID.X ;  /* 0x0000000000077919 */ /* 0x000e2e0000002100 */
[----:B------:R-:W1:Y:S01]  /*0020*/  LDC R9, c[0x0][0x380] ;  /* 0x0000e000ff097b82 */ /* 0x000e620000000800 */
[----:B------:R-:W0:Y:S01]  /*0030*/  LDCU UR4, c[0x0][0x360] ;  /* 0x00006c00ff0477ac */ /* 0x000e220008000800 */
[----:B------:R-:W0:Y:S02]  /*0040*/  S2R R0, SR_CTAID.X ;  /* 0x0000000000007919 */ /* 0x000e240000002500 */
[----:B0-----:R-:W-:-:S02]  /*0050*/  IMAD R7, R0, UR4, R7 ;  /* 0x0000000400077c24 */ /* 0x001fc4000f8e0207 */
[----:B-1----:R-:W-:-:S05]  /*0060*/  IMAD R0, R9, R9, RZ ;  /* 0x0000000909007224 */ /* 0x002fca00078e02ff */
[----:B------:R-:W-:-:S13]  /*0070*/  ISETP.GE.AND P0, PT, R7, R0, PT ;  /* 0x000000000700720c */ /* 0x000fda0003f06270 */
[----:B------:R-:W-:Y:S05]  /*0080*/  @P0 EXIT ;  /* 0x000000000000094d */ /* 0x000fea0003800000 */
[----:B------:R-:W-:-:S13]  /*0090*/  ISETP.GE.AND P0, PT, R9, 0x1, PT ;  /* 0x000000010900780c */ /* 0x000fda0003f06270 */
[----:B------:R-:W-:Y:S05]  /*00a0*/  @!P0 EXIT ;  /* 0x000000000000894d */ /* 0x000fea0003800000 */
[----:B------:R-:W-:Y:S01]  /*00b0*/  IABS R11, R9 ;  /* 0x00000009000b7213 */ /* 0x000fe20000000000 */
[----:B------:R-:W0:Y:S01]  /*00c0*/  LDC.64 R2, c[0x0][0x398] ;  /* 0x0000e600ff027b82 */ /* 0x000e220000000a00 */
[----:B------:R-:W1:Y:S02]  /*00d0*/  LDCU.64 UR4, c[0x0][0x358] ;  /* 0x00006b00ff0477ac */ /* 0x000e640008000a00 */
[----:B------:R-:W2:Y:S08]  /*00e0*/  I2F.RP R0, R11 ;  /* 0x0000000b00007306 */ /* 0x000eb00000209400 */
[----:B--2---:R-:W2:Y:S01]  /*00f0*/  MUFU.RCP R0, R0 ;  /* 0x0000000000007308 */ /* 0x004ea20000001000 */
[C---:B------:R-:W-:Y:S01]  /*0100*/  ISETP.GE.AND P2, PT, R7.reuse, RZ, PT ;  /* 0x000000ff0700720c */ /* 0x040fe20003f46270 */
[----:B0-----:R-:W-:Y:S01]  /*0110*/  IMAD.WIDE R2, R7, 0x4, R2 ;  /* 0x0000000407027825 */ /* 0x001fe200078e0202 */
[----:B------:R-:W-:-:S04]  /*0120*/  LOP3.LUT R20, R9, 0x7, RZ, 0xc0, !PT ;  /* 0x0000000709147812 */ /* 0x000fc800078ec0ff */
[----:B-1----:R0:W5:Y:S01]  /*0130*/  LDG.E R15, desc[UR4][R2.64] ;  /* 0x00000004020f7981 */ /* 0x002162000c1e1900 */
[----:B--2---:R-:W-:-:S04]  /*0140*/  IADD3 R4, PT, PT, R0, 0xffffffe, RZ ;  /* 0x0ffffffe00047810 */ /* 0x004fc80007ffe0ff */
[----:B------:R1:W2:Y:S02]  /*0150*/  F2I.FTZ.U32.TRUNC.NTZ R5, R4 ;  /* 0x0000000400057305 */ /* 0x0002a4000021f000 */
[----:B-1----:R-:W-:Y:S01]  /*0160*/  HFMA2 R4, -RZ, RZ, 0, 0 ;  /* 0x00000000ff047431 */ /* 0x002fe200000001ff */
[----:B--2---:R-:W-:-:S05]  /*0170*/  IADD3 R6, PT, PT, RZ, -R5, RZ ;  /* 0x80000005ff067210 */ /* 0x004fca0007ffe0ff */
[----:B------:R-:W-:Y:S01]  /*0180*/  IMAD R13, R6, R11, RZ ;  /* 0x0000000b060d7224 */ /* 0x000fe200078e02ff */
[----:B------:R-:W-:-:S03]  /*0190*/  IABS R6, R7 ;  /* 0x0000000700067213 */ /* 0x000fc60000000000 */
[----:B------:R-:W-:-:S06]  /*01a0*/  IMAD.HI.U32 R5, R5, R13, R4 ;  /* 0x0000000d05057227 */ /* 0x000fcc00078e0004 */
[----:B------:R-:W-:-:S05]  /*01b0*/  IMAD.HI.U32 R5, R5, R6, RZ ;  /* 0x0000000605057227 */ /* 0x000fca00078e00ff */
[----:B------:R-:W-:-:S05]  /*01c0*/  IADD3 R5, PT, PT, -R5, RZ, RZ ;  /* 0x000000ff05057210 */ /* 0x000fca0007ffe1ff */
[----:B------:R-:W-:-:S05]  /*01d0*/  IMAD R0, R11, R5, R6 ;  /* 0x000000050b007224 */ /* 0x000fca00078e0206 */
[----:B------:R-:W-:-:S13]  /*01e0*/  ISETP.GT.U32.AND P0, PT, R11, R0, PT ;  /* 0x000000000b00720c */ /* 0x000fda0003f04070 */
[----:B------:R-:W-:Y:S02]  /*01f0*/  @!P0 IADD3 R0, PT, PT, R0, -R11, RZ ;  /* 0x8000000b00008210 */ /* 0x000fe40007ffe0ff */
[----:B------:R-:W-:Y:S02]  /*0200*/  ISETP.NE.AND P0, PT, R9, RZ, PT ;  /* 0x000000ff0900720c */ /* 0x000fe40003f05270 */
[----:B------:R-:W-:-:S13]  /*0210*/  ISETP.GT.U32.AND P1, PT, R11, R0, PT ;  /* 0x000000000b00720c */ /* 0x000fda0003f24070 */
[----:B------:R-:W-:Y:S02]  /*0220*/  @!P1 IADD3 R0, PT, PT, R0, -R11, RZ ;  /* 0x8000000b00009210 */ /* 0x000fe40007ffe0ff */
[----:B------:R-:W-:Y:S02]  /*0230*/  ISETP.GE.U32.AND P1, PT, R9, 0x8, PT ;  /* 0x000000080900780c */ /* 0x000fe40003f26070 */
[----:B------:R-:W-:Y:S02]  /*0240*/  @!P2 IADD3 R0, PT, PT, -R0, RZ, RZ ;  /* 0x000000ff0000a210 */ /* 0x000fe40007ffe1ff */
[----:B------:R-:W-:Y:S02]  /*0250*/  @!P0 LOP3.LUT R0, RZ, R9, RZ, 0x33, !PT ;  /* 0x00000009ff008212 */ /* 0x000fe400078e33ff */
[----:B------:R-:W-:Y:S02]  /*0260*/  MOV R11, RZ ;  /* 0x000000ff000b7202 */ /* 0x000fe40000000f00 */
[----:B------:R-:W-:-:S05]  /*0270*/  IADD3 R8, PT, PT, R7, -R0, RZ ;  /* 0x8000000007087210 */ /* 0x000fca0007ffe0ff */
[----:B0-----:R-:W-:Y:S05]  /*0280*/  @!P1 BRA `(.L_x_0) ;  /* 0x0000000000d09947 */ /* 0x001fea0003800000 */
[----:B------:R-:W-:Y:S02]  /*0290*/  LOP3.LUT R11, R9, 0x7ffffff8, RZ, 0xc0, !PT ;  /* 0x7ffffff8090b7812 */ /* 0x000fe400078ec0ff */
[----:B------:R-:W-:Y:S02]  /*02a0*/  MOV R13, R8 ;  /* 0x00000008000d7202 */ /* 0x000fe40000000f00 */
[----:B------:R-:W-:Y:S02]  /*02b0*/  MOV R12, R0 ;  /* 0x00000000000c7202 */ /* 0x000fe40000000f00 */
[----:B------:R-:W-:-:S07]  /*02c0*/  IADD3 R10, PT, PT, -R11, RZ, RZ ;  /* 0x000000ff0b0a7210 */ /* 0x000fce0007ffe1ff */
.L_x_1:
[----:B------:R-:W0:Y:S08]  /*02d0*/  LDC.64 R6, c[0x0][0x388] ;  /* 0x0000e200ff067b82 */ /* 0x000e300000000a00 */
[----:B-1----:R-:W1:Y:S01]  /*02e0*/  LDC.64 R4, c[0x0][0x390] ;  /* 0x0000e400ff047b82 */ /* 0x002e620000000a00 */
[----:B0-----:R-:W-:-:S05]  /*02f0*/  IMAD.WIDE R6, R12, 0x4, R6 ;  /* 0x000000040c067825 */ /* 0x001fca00078e0206 */
[----:B------:R-:W2:Y:S01]  /*0300*/  LDG.E R14, desc[UR4][R6.64] ;  /* 0x00000004060e7981 */ /* 0x000ea2000c1e1900 */
[----:B-1----:R-:W-:-:S05]  /*0310*/  IMAD.WIDE R4, R13, 0x4, R4 ;  /* 0x000000040d047825 */ /* 0x002fca00078e0204 */
[----:B------:R-:W2:Y:S02]  /*0320*/  LDG.E R16, desc[UR4][R4.64] ;  /* 0x0000000404107981 */ /* 0x000ea4000c1e1900 */
[----:B--2--5:R-:W-:Y:S01]  /*0330*/  FFMA R21, R14, R16, R15 ;  /* 0x000000100e157223 */ /* 0x024fe2000000000f */
[----:B------:R-:W-:-:S04]  /*0340*/  IMAD.WIDE.U32 R14, R9, 0x4, R6 ;  /* 0x00000004090e7825 */ /* 0x000fc800078e0006 */
[----:B------:R0:W-:Y:S04]  /*0350*/  STG.E desc[UR4][R2.64], R21 ;  /* 0x0000001502007986 */ /* 0x0001e8000c101904 */
[----:B------:R-:W2:Y:S04]  /*0360*/  LDG.E R14, desc[UR4][R14.64] ;  /* 0x000000040e0e7981 */ /* 0x000ea8000c1e1900 */
[----:B------:R-:W2:Y:S02]  /*0370*/  LDG.E R16, desc[UR4][R4.64+0x4] ;  /* 0x0000040404107981 */ /* 0x000ea4000c1e1900 */
[----:B--2---:R-:W-:Y:S01]  /*0380*/  FFMA R23, R14, R16, R21 ;  /* 0x000000100e177223 */ /* 0x004fe20000000015 */
[----:B------:R-:W-:-:S04]  /*0390*/  IMAD.WIDE.U32 R16, R9, 0x8, R6 ;  /* 0x0000000809107825 */ /* 0x000fc800078e0006 */
[----:B------:R1:W-:Y:S04]  /*03a0*/  STG.E desc[UR4][R2.64], R23 ;  /* 0x0000001702007986 */ /* 0x0003e8000c101904 */
[----:B------:R-:W2:Y:S04]  /*03b0*/  LDG.E R16, desc[UR4][R16.64] ;  /* 0x0000000410107981 */ /* 0x000ea8000c1e1900 */
[----:B------:R-:W2:Y:S02]  /*03c0*/  LDG.E R18, desc[UR4][R4.64+0x8] ;  /* 0x0000080404127981 */ /* 0x000ea4000c1e1900 */
[----:B--2---:R-:W-:Y:S01]  /*03d0*/  FFMA R25, R16, R18, R23 ;  /* 0x0000001210197223 */ /* 0x004fe20000000017 */
[----:B------:R-:W-:-:S04]  /*03e0*/  IMAD.WIDE.U32 R18, R9, 0xc, R6 ;  /* 0x0000000c09127825 */ /* 0x000fc800078e0006 */
[----:B------:R2:W-:Y:S04]  /*03f0*/  STG.E desc[UR4][R2.64], R25 ;  /* 0x0000001902007986 */ /* 0x0005e8000c101904 */
[----:B------:R-:W0:Y:S04]  /*0400*/  LDG.E R18, desc[UR4][R18.64] ;  /* 0x0000000412127981 */ /* 0x000e28000c1e1900 */
[----:B------:R-:W0:Y:S02]  /*0410*/  LDG.E R14, desc[UR4][R4.64+0xc] ;  /* 0x00000c04040e7981 */ /* 0x000e24000c1e1900 */
[----:B0-----:R-:W-:Y:S01]  /*0420*/  FFMA R21, R18, R14, R25 ;  /* 0x0000000e12157223 */ /* 0x001fe20000000019 */
[----:B------:R-:W-:-:S04]  /*0430*/  IMAD.WIDE.U32 R14, R9, 0x10, R6 ;  /* 0x00000010090e7825 */ /* 0x000fc800078e0006 */
[----:B------:R0:W-:Y:S04]  /*0440*/  STG.E desc[UR4][R2.64], R21 ;  /* 0x0000001502007986 */ /* 0x0001e8000c101904 */
[----:B------:R-:W1:Y:S04]  /*0450*/  LDG.E R14, desc[UR4][R14.64] ;  /* 0x000000040e0e7981 */ /* 0x000e68000c1e1900 */
[----:B------:R-:W1:Y:S02]  /*0460*/  LDG.E R16, desc[UR4][R4.64+0x10] ;  /* 0x0000100404107981 */ /* 0x000e64000c1e1900 */
[----:B-1----:R-:W-:Y:S01]  /*0470*/  FFMA R23, R14, R16, R21 ;  /* 0x000000100e177223 */ /* 0x002fe20000000015 */
        /* <DEDUP_REMOVED lines=8> */
[----:B------:R-:W0:Y:S01]  /*0500*/  LDG.E R14, desc[UR4][R4.64+0x18] ;  /* 0x00001804040e7981 */ /* 0x000e22000c1e1900 */
[----:B------:R-:W-:Y:S01]  /*0510*/  IMAD.WIDE.U32 R6, R9, 0x1c, R6 ;  /* 0x0000001c09067825 */ /* 0x000fe200078e0006 */
[----:B------:R-:W-:-:S03]  /*0520*/  IADD3 R10, PT, PT, R10, 0x8, RZ ;  /* 0x000000080a0a7810 */ /* 0x000fc60007ffe0ff */
[----:B0-----:R-:W-:-:S05]  /*0530*/  FFMA R21, R18, R14, R25 ;  /* 0x0000000e12157223 */ /* 0x001fca0000000019 */
[----:B------:R1:W-:Y:S04]  /*0540*/  STG.E desc[UR4][R2.64], R21 ;  /* 0x0000001502007986 */ /* 0x0003e8000c101904 */
[----:B------:R-:W2:Y:S04]  /*0550*/  LDG.E R6, desc[UR4][R6.64] ;  /* 0x0000000406067981 */ /* 0x000ea8000c1e1900 */
[----:B------:R-:W2:Y:S01]  /*0560*/  LDG.E R15, desc[UR4][R4.64+0x1c] ;  /* 0x00001c04040f7981 */ /* 0x000ea2000c1e1900 */
[----:B------:R-:W-:Y:S02]  /*0570*/  ISETP.NE.AND P0, PT, R10, RZ, PT ;  /* 0x000000ff0a00720c */ /* 0x000fe40003f05270 */
[----:B------:R-:W-:-:S02]  /*0580*/  LEA R12, R9, R12, 0x3 ;  /* 0x0000000c090c7211 */ /* 0x000fc400078e18ff */
[----:B------:R-:W-:Y:S01]  /*0590*/  IADD3 R13, PT, PT, R13, 0x8, RZ ;  /* 0x000000080d0d7810 */ /* 0x000fe20007ffe0ff */
[----:B--2---:R-:W-:-:S05]  /*05a0*/  FFMA R15, R6, R15, R21 ;  /* 0x0000000f060f7223 */ /* 0x004fca0000000015 */
[----:B------:R1:W-:Y:S03]  /*05b0*/  STG.E desc[UR4][R2.64], R15 ;  /* 0x0000000f02007986 */ /* 0x0003e6000c101904 */
[----:B------:R-:W-:Y:S05]  /*05c0*/  @P0 BRA `(.L_x_1) ;  /* 0xfffffffc00400947 */ /* 0x000fea000383ffff */
.L_x_0:
[----:B------:R-:W-:-:S13]  /*05d0*/  ISETP.NE.AND P0, PT, R20, RZ, PT ;  /* 0x000000ff1400720c */ /* 0x000fda0003f05270 */
[----:B------:R-:W-:Y:S05]  /*05e0*/  @!P0 EXIT ;  /* 0x000000000000894d */ /* 0x000fea0003800000 */
[----:B------:R-:W-:Y:S02]  /*05f0*/  ISETP.GE.U32.AND P0, PT, R20, 0x4, PT ;  /* 0x000000041400780c */ /* 0x000fe40003f06070 */
[----:B------:R-:W-:-:S04]  /*0600*/  LOP3.LUT R14, R9, 0x3, RZ, 0xc0, !PT ;  /* 0x00000003090e7812 */ /* 0x000fc800078ec0ff */
[----:B------:R-:W-:-:S07]  /*0610*/  ISETP.NE.AND P1, PT, R14, RZ, PT ;  /* 0x000000ff0e00720c */ /* 0x000fce0003f25270 */
[----:B------:R-:W-:Y:S06]  /*0620*/  @!P0 BRA `(.L_x_2) ;  /* 0x0000000000688947 */ /* 0x000fec0003800000 */
[----:B------:R-:W0:Y:S01]  /*0630*/  LDC.64 R6, c[0x0][0x388] ;  /* 0x0000e200ff067b82 */ /* 0x000e220000000a00 */
[----:B------:R-:W-:Y:S01]  /*0640*/  IADD3 R17, PT, PT, R8, R11, RZ ;  /* 0x0000000b08117210 */ /* 0x000fe20007ffe0ff */
[----:B------:R-:W-:-:S06]  /*0650*/  IMAD R13, R11, R9, R0 ;  /* 0x000000090b0d7224 */ /* 0x000fcc00078e0200 */
[----:B------:R-:W2:Y:S01]  /*0660*/  LDC.64 R4, c[0x0][0x390] ;  /* 0x0000e400ff047b82 */ /* 0x000ea20000000a00 */
[----:B0-----:R-:W-:-:S05]  /*0670*/  IMAD.WIDE R6, R13, 0x4, R6 ;  /* 0x000000040d067825 */ /* 0x001fca00078e0206 */
[----:B------:R-:W1:Y:S01]  /*0680*/  LDG.E R10, desc[UR4][R6.64] ;  /* 0x00000004060a7981 */ /* 0x000e62000c1e1900 */
[----:B--2---:R-:W-:-:S05]  /*0690*/  IMAD.WIDE R4, R17, 0x4, R4 ;  /* 0x0000000411047825 */ /* 0x004fca00078e0204 */
[----:B------:R-:W1:Y:S02]  /*06a0*/  LDG.E R12, desc[UR4][R4.64] ;  /* 0x00000004040c7981 */ /* 0x000e64000c1e1900 */
[----:B-1---5:R-:W-:Y:S01]  /*06b0*/  FFMA R15, R10, R12, R15 ;  /* 0x0000000c0a0f7223 */ /* 0x022fe2000000000f */
[----:B------:R-:W-:-:S04]  /*06c0*/  IMAD.WIDE.U32 R12, R9, 0x4, R6 ;  /* 0x00000004090c7825 */ /* 0x000fc800078e0006 */
[----:B------:R0:W-:Y:S04]  /*06d0*/  STG.E desc[UR4][R2.64], R15 ;  /* 0x0000000f02007986 */ /* 0x0001e8000c101904 */
[----:B------:R-:W2:Y:S04]  /*06e0*/  LDG.E R10, desc[UR4][R12.64] ;  /* 0x000000040c0a7981 */ /* 0x000ea8000c1e1900 */
[----:B------:R-:W2:Y:S02]  /*06f0*/  LDG.E R16, desc[UR4][R4.64+0x4] ;  /* 0x0000040404107981 */ /* 0x000ea4000c1e1900 */
[----:B--2---:R-:W-:Y:S01]  /*0700*/  FFMA R19, R10, R16, R15 ;  /* 0x000000100a137223 */ /* 0x004fe2000000000f */
[----:B------:R-:W-:-:S04]  /*0710*/  IMAD.WIDE.U32 R16, R9, 0x4, R12 ;  /* 0x0000000409107825 */ /* 0x000fc800078e000c */
[----:B------:R2:W-:Y:S04]  /*0720*/  STG.E desc[UR4][R2.64], R19 ;  /* 0x0000001302007986 */ /* 0x0005e8000c101904 */
[----:B------:R-:W3:Y:S04]  /*0730*/  LDG.E R10, desc[UR4][R16.64] ;  /* 0x00000004100a7981 */ /* 0x000ee8000c1e1900 */
[----:B------:R-:W3:Y:S02]  /*0740*/  LDG.E R6, desc[UR4][R4.64+0x8] ;  /* 0x0000080404067981 */ /* 0x000ee4000c1e1900 */
[----:B---3--:R-:W-:Y:S01]  /*0750*/  FFMA R21, R10, R6, R19 ;  /* 0x000000060a157223 */ /* 0x008fe20000000013 */
[----:B------:R-:W-:-:S04]  /*0760*/  IMAD.WIDE.U32 R6, R9, 0x4, R16 ;  /* 0x0000000409067825 */ /* 0x000fc800078e0010 */
[----:B------:R2:W-:Y:S04]  /*0770*/  STG.E desc[UR4][R2.64], R21 ;  /* 0x0000001502007986 */ /* 0x0005e8000c101904 */
[----:B------:R-:W3:Y:S04]  /*0780*/  LDG.E R6, desc[UR4][R6.64] ;  /* 0x0000000406067981 */ /* 0x000ee8000c1e1900 */
[----:B0-----:R-:W3:Y:S01]  /*0790*/  LDG.E R15, desc[UR4][R4.64+0xc] ;  /* 0x00000c04040f7981 */ /* 0x001ee2000c1e1900 */
[----:B------:R-:W-:Y:S01]  /*07a0*/  IADD3 R11, PT, PT, R11, 0x4, RZ ;  /* 0x000000040b0b7810 */ /* 0x000fe20007ffe0ff */
[----:B---3--:R-:W-:-:S05]  /*07b0*/  FFMA R15, R6, R15, R21 ;  /* 0x0000000f060f7223 */ /* 0x008fca0000000015 */
[----:B------:R2:W-:Y:S02]  /*07c0*/  STG.E desc[UR4][R2.64], R15 ;  /* 0x0000000f02007986 */ /* 0x0005e4000c101904 */
.L_x_2:
[----:B------:R-:W-:Y:S05]  /*07d0*/  @!P1 EXIT ;  /* 0x000000000000994d */ /* 0x000fea0003800000 */
[----:B------:R-:W-:Y:S02]  /*07e0*/  ISETP.NE.AND P0, PT, R14, 0x1, PT ;  /* 0x000000010e00780c */ /* 0x000fe40003f05270 */
[----:B------:R-:W-:-:S04]  /*07f0*/  LOP3.LUT R4, R9, 0x1, RZ, 0xc0, !PT ;  /* 0x0000000109047812 */ /* 0x000fc800078ec0ff */
[----:B------:R-:W-:-:S07]  /*0800*/  ISETP.NE.U32.AND P1, PT, R4, 0x1, PT ;  /* 0x000000010400780c */ /* 0x000fce0003f25070 */
[----:B------:R-:W-:Y:S06]  /*0810*/  @!P0 BRA `(.L_x_3) ;  /* 0x0000000000408947 */ /* 0x000fec0003800000 */
[----:B------:R-:W0:Y:S01]  /*0820*/  LDC.64 R4, c[0x0][0x388] ;  /* 0x0000e200ff047b82 */ /* 0x000e220000000a00 */
[----:B------:R-:W-:Y:S01]  /*0830*/  IADD3 R17, PT, PT, R8, R11, RZ ;  /* 0x0000000b08117210 */ /* 0x000fe20007ffe0ff */
[----:B------:R-:W-:-:S06]  /*0840*/  IMAD R13, R11, R9, R0 ;  /* 0x000000090b0d7224 */ /* 0x000fcc00078e0200 */
[----:B------:R-:W3:Y:S01]  /*0850*/  LDC.64 R6, c[0x0][0x390] ;  /* 0x0000e400ff067b82 */ /* 0x000ee20000000a00 */
[----:B0-----:R-:W-:-:S05]  /*0860*/  IMAD.WIDE R4, R13, 0x4, R4 ;  /* 0x000000040d047825 */ /* 0x001fca00078e0204 */
[----:B------:R-:W4:Y:S01]  /*0870*/  LDG.E R10, desc[UR4][R4.64] ;  /* 0x00000004040a7981 */ /* 0x000f22000c1e1900 */
[----:B---3--:R-:W-:-:S05]  /*0880*/  IMAD.WIDE R6, R17, 0x4, R6 ;  /* 0x0000000411067825 */ /* 0x008fca00078e0206 */
[----:B------:R-:W4:Y:S02]  /*0890*/  LDG.E R12, desc[UR4][R6.64] ;  /* 0x00000004060c7981 */ /* 0x000f24000c1e1900 */
[----:B----45:R-:W-:Y:S01]  /*08a0*/  FFMA R17, R10, R12, R15 ;  /* 0x0000000c0a117223 */ /* 0x030fe2000000000f */
[----:B------:R-:W-:-:S04]  /*08b0*/  IMAD.WIDE.U32 R12, R9, 0x4, R4 ;  /* 0x00000004090c7825 */ /* 0x000fc800078e0004 */
[----:B------:R0:W-:Y:S04]  /*08c0*/  STG.E desc[UR4][R2.64], R17 ;  /* 0x0000001102007986 */ /* 0x0001e8000c101904 */
[----:B------:R-:W3:Y:S04]  /*08d0*/  LDG.E R12, desc[UR4][R12.64] ;  /* 0x000000040c0c7981 */ /* 0x000ee8000c1e1900 */
[----:B-12---:R-:W3:Y:S01]  /*08e0*/  LDG.E R15, desc[UR4][R6.64+0x4] ;  /* 0x00000404060f7981 */ /* 0x006ee2000c1e1900 */
[----:B------:R-:W-:Y:S01]  /*08f0*/  IADD3 R11, PT, PT, R11, 0x2, RZ ;  /* 0x000000020b0b7810 */ /* 0x000fe20007ffe0ff */
[----:B---3--:R-:W-:-:S05]  /*0900*/  FFMA R15, R12, R15, R17 ;  /* 0x0000000f0c0f7223 */ /* 0x008fca0000000011 */
[----:B------:R0:W-:Y:S02]  /*0910*/  STG.E desc[UR4][R2.64], R15 ;  /* 0x0000000f02007986 */ /* 0x0001e4000c101904 */
.L_x_3:
[----:B------:R-:W-:Y:S05]  /*0920*/  @P1 EXIT ;  /* 0x000000000000194d */ /* 0x000fea0003800000 */
[----:B------:R-:W3:Y:S01]  /*0930*/  LDC.64 R4, c[0x0][0x388] ;  /* 0x0000e200ff047b82 */ /* 0x000ee20000000a00 */
[----:B------:R-:W-:Y:S01]  /*0940*/  IMAD R9, R11, R9, R0 ;  /* 0x000000090b097224 */ /* 0x000fe200078e0200 */
[----:B------:R-:W-:-:S06]  /*0950*/  IADD3 R11, PT, PT, R8, R11, RZ ;  /* 0x0000000b080b7210 */ /* 0x000fcc0007ffe0ff */
[----:B------:R-:W4:Y:S01]  /*0960*/  LDC.64 R6, c[0x0][0x390] ;  /* 0x0000e400ff067b82 */ /* 0x000f220000000a00 */
[----:B---3--:R-:W-:-:S06]  /*0970*/  IMAD.WIDE R4, R9, 0x4, R4 ;  /* 0x0000000409047825 */ /* 0x008fcc00078e0204 */
[----:B------:R-:W0:Y:S01]  /*0980*/  LDG.E R4, desc[UR4][R4.64] ;  /* 0x0000000404047981 */ /* 0x000e22000c1e1900 */
[----:B----4-:R-:W-:-:S06]  /*0990*/  IMAD.WIDE R6, R11, 0x4, R6 ;  /* 0x000000040b067825 */ /* 0x010fcc00078e0206 */
[----:B------:R-:W0:Y:S02]  /*09a0*/  LDG.E R6, desc[UR4][R6.64] ;  /* 0x0000000406067981 */ /* 0x000e24000c1e1900 */
[----:B012--5:R-:W-:-:S05]  /*09b0*/  FFMA R15, R4, R6, R15 ;  /* 0x00000006040f7223 */ /* 0x027fca000000000f */
[----:B------:R-:W-:Y:S01]  /*09c0*/  STG.E desc[UR4][R2.64], R15 ;  /* 0x0000000f02007986 */ /* 0x000fe2000c101904 */
[----:B------:R-:W-:Y:S05]  /*09d0*/  EXIT ;  /* 0x000000000000794d */ /* 0x000fea0003800000 */
.L_x_4:
[----:B------:R-:W-:-:S00]  /*09e0*/  BRA `(.L_x_4) ;  /* 0xfffffffc00fc7947 */ /* 0x000fc0000383ffff */
[----:B------:R-:W-:-:S00]  /*09f0*/  NOP ;  /* 0x0000000000007918 */ /* 0x000fc00000000000 */
        /* <DEDUP_REMOVED lines=8> */
.L_x_5:


//--------------------- .nv.shared.reserved.0     --------------------------
	.section	.nv.shared.reserved.0,"aw",@nobits
	.weak		__nv_reservedSMEM_offset_0_alias
	.size		__nv_reservedSMEM_offset_0_alias, 0, 64
	.other		__nv_reservedSMEM_offset_0_alias,@"STO_CUDA_RESERVED_SHARED STV_DEFAULT"
__nv_reservedSMEM_offset_0_alias:
	.zero		0
	.zero		64


//--------------------- .nv.constant0._Z15dlaitonComebackiPfS_S_ --------------------------
	.section	.nv.constant0._Z15dlaitonComebackiPfS_S_,"a",@progbits
	.sectionflags	@""
	.align	4
.nv.constant0._Z15dlaitonComebackiPfS_S_:
	.zero		928


//--------------------- SYMBOLS --------------------------

	.type		.nv.reservedSmem.offset0,@object
	.size		.nv.reservedSmem.offset0,0x4
